//
// Generated by NVIDIA NVVM Compiler
//
// Compiler Build ID: CL-36424714
// Cuda compilation tools, release 13.0, V13.0.88
// Based on NVVM 20.0.0
//

.version 9.0
.target sm_100
.address_size 64

	// .globl	_Z4workPiiiii

.visible .entry _Z4workPiiiii(
	.param .u64 .ptr .align 1 _Z4workPiiiii_param_0,
	.param .u32 _Z4workPiiiii_param_1,
	.param .u32 _Z4workPiiiii_param_2,
	.param .u32 _Z4workPiiiii_param_3,
	.param .u32 _Z4workPiiiii_param_4
)
{
	.reg .pred 	%p<9>;
	.reg .b32 	%r<34>;
	.reg .b32 	%f<16>;
	.reg .b64 	%rd<5>;
	.reg .b64 	%fd<11>;

	ld.param.u64 	%rd2, [_Z4workPiiiii_param_0];
	ld.param.u32 	%r9, [_Z4workPiiiii_param_1];
	ld.param.u32 	%r10, [_Z4workPiiiii_param_2];
	ld.param.u32 	%r11, [_Z4workPiiiii_param_3];
	cvta.to.global.u64 	%rd1, %rd2;
	mul.lo.s32 	%r12, %r10, %r9;
	div.s32 	%r13, 800, %r12;
	mov.u32 	%r14, %ctaid.x;
	mov.u32 	%r15, %ctaid.y;
	mad.lo.s32 	%r16, %r11, %r15, %r14;
	mov.u32 	%r17, %tid.x;
	mov.u32 	%r18, %tid.y;
	mad.lo.s32 	%r19, %r9, %r18, %r17;
	mad.lo.s32 	%r20, %r16, %r12, %r19;
	mul.lo.s32 	%r31, %r13, %r20;
	add.s32 	%r21, %r31, %r13;
	min.s32 	%r22, %r21, 800;
	add.s32 	%r23, %r12, -1;
	setp.eq.s32 	%p1, %r20, %r23;
	selp.b32 	%r2, 800, %r22, %p1;
	mov.b32 	%r24, 0;
	st.global.u32 	[%rd1], %r24;
	setp.ge.s32 	%p2, %r31, %r2;
	@%p2 bra 	$L__BB0_6;
$L__BB0_1:
	cvt.rn.f32.s32 	%f6, %r31;
	cvt.f64.f32 	%fd2, %f6;
	add.f64 	%fd3, %fd2, 0dC079000000000000;
	div.rn.f64 	%fd4, %fd3, 0d4069000000000000;
	cvt.rn.f32.f64 	%f7, %fd4;
	cvt.f64.f32 	%fd1, %f7;
	mov.b32 	%r32, 0;
$L__BB0_2:
	add.s32 	%r27, %r32, -400;
	cvt.rn.f64.s32 	%fd5, %r27;
	div.rn.f64 	%fd6, %fd5, 0d4069000000000000;
	cvt.rn.f32.f64 	%f1, %fd6;
	mov.f32 	%f14, 0f00000000;
	mov.b32 	%r33, -100;
	mov.f32 	%f15, %f14;
$L__BB0_3:
	add.s32 	%r28, %r33, 100;
	mul.f32 	%f9, %f14, %f14;
	mul.f32 	%f10, %f15, %f15;
	sub.f32 	%f11, %f9, %f10;
	add.f32 	%f4, %f11, %f1;
	cvt.f64.f32 	%fd7, %f14;
	add.f64 	%fd8, %fd7, %fd7;
	cvt.f64.f32 	%fd9, %f15;
	fma.rn.f64 	%fd10, %fd8, %fd9, %fd1;
	cvt.rn.f32.f64 	%f15, %fd10;
	mul.f32 	%f12, %f15, %f15;
	fma.rn.f32 	%f13, %f4, %f4, %f12;
	setp.lt.f32 	%p3, %f13, 0f40800000;
	setp.lt.u32 	%p4, %r28, 99;
	and.pred  	%p5, %p3, %p4;
	add.s32 	%r33, %r33, 1;
	mov.f32 	%f14, %f4;
	@%p5 bra 	$L__BB0_3;
	mad.lo.s32 	%r29, %r32, 800, %r31;
	setp.eq.s32 	%p6, %r33, 0;
	selp.u32 	%r30, 1, 0, %p6;
	mul.wide.s32 	%rd3, %r29, 4;
	add.s64 	%rd4, %rd1, %rd3;
	st.global.u32 	[%rd4], %r30;
	add.s32 	%r32, %r32, 1;
	setp.ne.s32 	%p7, %r32, 800;
	@%p7 bra 	$L__BB0_2;
	add.s32 	%r31, %r31, 1;
	setp.ne.s32 	%p8, %r31, %r2;
	@%p8 bra 	$L__BB0_1;
$L__BB0_6:
	ret;

}


// ===== COMPILED SASS (sm_100) =====

	.target	sm_100

	.elftype	@"ET_EXEC"


//--------------------- .note.nv.tkinfo           --------------------------
	.section	.note.nv.tkinfo,"",@"SHT_NOTE"
	.sectionflags	@"SHF_NOTE_NV_TKINFO"
	.tkinfo
        /*0018*/ 	.word	0x00000002
        /*0030*/ 	.string	""
        /*0030*/ 	.string	"ptxas"
        /*0030*/ 	.string	"Cuda compilation tools, release 13.0, V13.0.88"
        /*0030*/ 	.string	"Build cuda_13.0.r13.0/compiler.36424714_0"
        /*0030*/ 	.string	"-arch sm_100 -m 64 "



//--------------------- .note.nv.cuinfo           --------------------------
	.section	.note.nv.cuinfo,"",@"SHT_NOTE"
	.sectionflags	@"SHF_NOTE_NV_CUINFO"
        /*0018*/ 	.short	0x0002
        /*001a*/ 	.short	0x0064
        /*001c*/ 	.short	0x0082
	.zero		2


//--------------------- .nv.info                  --------------------------
	.section	.nv.info,"",@"SHT_CUDA_INFO"
	.align	4


	//----- nvinfo : EIATTR_REGCOUNT
	.align		4
        /*0000*/ 	.byte	0x04, 0x2f
        /*0002*/ 	.short	(.L_1 - .L_0)
	.align		4
.L_0:
        /*0004*/ 	.word	index@(_Z4workPiiiii)
        /*0008*/ 	.word	0x0000001c


	//----- nvinfo : EIATTR_FRAME_SIZE
	.align		4
.L_1:
        /*000c*/ 	.byte	0x04, 0x11
        /*000e*/ 	.short	(.L_3 - .L_2)
	.align		4
.L_2:
        /*0010*/ 	.word	index@($__internal_0_$__cuda_sm20_div_rn_f64_full)
        /*0014*/ 	.word	0x00000000


	//----- nvinfo : EIATTR_FRAME_SIZE
	.align		4
.L_3:
        /*0018*/ 	.byte	0x04, 0x11
        /*001a*/ 	.short	(.L_5 - .L_4)
	.align		4
.L_4:
        /*001c*/ 	.word	index@(_Z4workPiiiii)
        /*0020*/ 	.word	0x00000000


	//----- nvinfo : EIATTR_MIN_STACK_SIZE
	.align		4
.L_5:
        /*0024*/ 	.byte	0x04, 0x12
        /*0026*/ 	.short	(.L_7 - .L_6)
	.align		4
.L_6:
        /*0028*/ 	.word	index@(_Z4workPiiiii)
        /*002c*/ 	.word	0x00000000
.L_7:


//--------------------- .nv.compat                --------------------------
	.section	.nv.compat,"",@"SHT_CUDA_COMPAT_INFO"
	.align	4
        /*0000*/ 	.byte	0x02, 0x09, 0x00, 0x00, 0x02, 0x02, 0x01, 0x00, 0x02, 0x05, 0x05, 0x00, 0x03, 0x07, 0x01, 0x01
        /*0010*/ 	.byte	0x02, 0x03, 0x00, 0x00, 0x02, 0x06, 0x01, 0x00, 0x04, 0x0b, 0x08, 0x00, 0x01, 0x00, 0x00, 0x00
        /*0020*/ 	.byte	0x00, 0x00, 0x00, 0x00


//--------------------- .nv.info._Z4workPiiiii    --------------------------
	.section	.nv.info._Z4workPiiiii,"",@"SHT_CUDA_INFO"
	.sectionflags	@""
	.align	4


	//----- nvinfo : EIATTR_CUDA_API_VERSION
	.align		4
        /*0000*/ 	.byte	0x04, 0x37
        /*0002*/ 	.short	(.L_9 - .L_8)
.L_8:
        /*0004*/ 	.word	0x00000082


	//----- nvinfo : EIATTR_KPARAM_INFO
	.align		4
.L_9:
        /*0008*/ 	.byte	0x04, 0x17
        /*000a*/ 	.short	(.L_11 - .L_10)
.L_10:
        /*000c*/ 	.word	0x00000000
        /*0010*/ 	.short	0x0004
        /*0012*/ 	.short	0x0014
        /*0014*/ 	.byte	0x00, 0xf0, 0x11, 0x00


	//----- nvinfo : EIATTR_KPARAM_INFO
	.align		4
.L_11:
        /*0018*/ 	.byte	0x04, 0x17
        /*001a*/ 	.short	(.L_13 - .L_12)
.L_12:
        /*001c*/ 	.word	0x00000000
        /*0020*/ 	.short	0x0003
        /*0022*/ 	.short	0x0010
        /*0024*/ 	.byte	0x00, 0xf0, 0x11, 0x00


	//----- nvinfo : EIATTR_KPARAM_INFO
	.align		4
.L_13:
        /*0028*/ 	.byte	0x04, 0x17
        /*002a*/ 	.short	(.L_15 - .L_14)
.L_14:
        /*002c*/ 	.word	0x00000000
        /*0030*/ 	.short	0x0002
        /*0032*/ 	.short	0x000c
        /*0034*/ 	.byte	0x00, 0xf0, 0x11, 0x00


	//----- nvinfo : EIATTR_KPARAM_INFO
	.align		4
.L_15:
        /*0038*/ 	.byte	0x04, 0x17
        /*003a*/ 	.short	(.L_17 - .L_16)
.L_16:
        /*003c*/ 	.word	0x00000000
        /*0040*/ 	.short	0x0001
        /*0042*/ 	.short	0x0008
        /*0044*/ 	.byte	0x00, 0xf0, 0x11, 0x00


	//----- nvinfo : EIATTR_KPARAM_INFO
	.align		4
.L_17:
        /*0048*/ 	.byte	0x04, 0x17
        /*004a*/ 	.short	(.L_19 - .L_18)
.L_18:
        /*004c*/ 	.word	0x00000000
        /*0050*/ 	.short	0x0000
        /*0052*/ 	.short	0x0000
        /*0054*/ 	.byte	0x00, 0xf5, 0x21, 0x00


	//----- nvinfo : EIATTR_SPARSE_MMA_MASK
	.align		4
.L_19:
        /*0058*/ 	.byte	0x03, 0x50
        /*005a*/ 	.short	0x0000


	//----- nvinfo : EIATTR_MAXREG_COUNT
	.align		4
        /*005c*/ 	.byte	0x03, 0x1b
        /*005e*/ 	.short	0x00ff


	//----- nvinfo : EIATTR_MERCURY_ISA_VERSION
	.align		4
        /*0060*/ 	.byte	0x03, 0x5f
        /*0062*/ 	.short	0x0101


	//----- nvinfo : EIATTR_VRC_CTA_INIT_COUNT
	.align		4
        /*0064*/ 	.byte	0x02, 0x4a
	.zero		1
	.zero		1


	//----- nvinfo : EIATTR_EXIT_INSTR_OFFSETS
	.align		4
        /*0068*/ 	.byte	0x04, 0x1c
        /*006a*/ 	.short	(.L_21 - .L_20)


	//   ....[0]....
.L_20:
        /*006c*/ 	.word	0x000002b0


	//   ....[1]....
        /*0070*/ 	.word	0x00000860


	//----- nvinfo : EIATTR_CRS_STACK_SIZE
	.align		4
.L_21:
        /*0074*/ 	.byte	0x04, 0x1e
        /*0076*/ 	.short	(.L_23 - .L_22)
.L_22:
        /*0078*/ 	.word	0x00000000


	//----- nvinfo : EIATTR_CBANK_PARAM_SIZE
	.align		4
.L_23:
        /*007c*/ 	.byte	0x03, 0x19
        /*007e*/ 	.short	0x0018


	//----- nvinfo : EIATTR_PARAM_CBANK
	.align		4
        /*0080*/ 	.byte	0x04, 0x0a
        /*0082*/ 	.short	(.L_25 - .L_24)
	.align		4
.L_24:
        /*0084*/ 	.word	index@(.nv.constant0._Z4workPiiiii)
        /*0088*/ 	.short	0x0380
        /*008a*/ 	.short	0x0018


	//----- nvinfo : EIATTR_SW_WAR
	.align		4
.L_25:
        /*008c*/ 	.byte	0x04, 0x36
        /*008e*/ 	.short	(.L_27 - .L_26)
.L_26:
        /*0090*/ 	.word	0x00000008
.L_27:


//--------------------- .nv.callgraph             --------------------------
	.section	.nv.callgraph,"",@"SHT_CUDA_CALLGRAPH"
	.align	4
	.sectionentsize	8
	.align		4
        /*0000*/ 	.word	0x00000000
	.align		4
        /*0004*/ 	.word	0xffffffff
	.align		4
        /*0008*/ 	.word	0x00000000
	.align		4
        /*000c*/ 	.word	0xfffffffe
	.align		4
        /*0010*/ 	.word	0x00000000
	.align		4
        /*0014*/ 	.word	0xfffffffd
	.align		4
        /*0018*/ 	.word	0x00000000
	.align		4
        /*001c*/ 	.word	0xfffffffc


//--------------------- .text._Z4workPiiiii       --------------------------
	.section	.text._Z4workPiiiii,"ax",@progbits
	.align	128
        .global         _Z4workPiiiii
        .type           _Z4workPiiiii,@function
        .size           _Z4workPiiiii,(.L_x_13 - _Z4workPiiiii)
        .other          _Z4workPiiiii,@"STO_CUDA_ENTRY STV_DEFAULT"
_Z4workPiiiii:
.text._Z4workPiiiii:
[----:B------:R-:W-:Y:S08]  /*0000*/  LDC R1, c[0x0][0x37c] ;  /* 0x0000df00ff017b82 */ /* 0x000ff00000000800 */
[----:B------:R-:W0:Y:S01]  /*0010*/  LDC.64 R2, c[0x0][0x388] ;  /* 0x0000e200ff027b82 */ /* 0x000e220000000a00 */
[----:B------:R-:W1:Y:S07]  /*0020*/  LDCU UR6, c[0x0][0x390] ;  /* 0x00007200ff0677ac */ /* 0x000e6e0008000800 */
[----:B------:R-:W-:Y:S08]  /*0030*/  S2UR UR4, SR_CTAID.X ;  /* 0x00000000000479c3 */ /* 0x000ff00000002500 */
[----:B------:R-:W1:Y:S01]  /*0040*/  S2UR UR5, SR_CTAID.Y ;  /* 0x00000000000579c3 */ /* 0x000e620000002600 */
[----:B0-----:R-:W-:-:S05]  /*0050*/  IMAD R3, R3, R2, RZ ;  /* 0x0000000203037224 */ /* 0x001fca00078e02ff */
[----:B------:R-:W-:-:S04]  /*0060*/  IABS R9, R3 ;  /* 0x0000000300097213 */ /* 0x000fc80000000000 */
[----:B------:R-:W0:Y:S01]  /*0070*/  I2F.RP R0, R9 ;  /* 0x0000000900007306 */ /* 0x000e220000209400 */
[----:B-1----:R-:W-:Y:S01]  /*0080*/  UIMAD UR4, UR5, UR6, UR4 ;  /* 0x00000006050472a4 */ /* 0x002fe2000f8e0204 */
[----:B------:R-:W1:Y:S06]  /*0090*/  LDCU.64 UR6, c[0x0][0x358] ;  /* 0x00006b00ff0677ac */ /* 0x000e6c0008000a00 */
[----:B0-----:R-:W0:Y:S02]  /*00a0*/  MUFU.RCP R0, R0 ;  /* 0x0000000000007308 */ /* 0x001e240000001000 */
[----:B0-----:R-:W-:-:S06]  /*00b0*/  VIADD R4, R0, 0xffffffe ;  /* 0x0ffffffe00047836 */ /* 0x001fcc0000000000 */
[----:B------:R0:W2:Y:S02]  /*00c0*/  F2I.FTZ.U32.TRUNC.NTZ R5, R4 ;  /* 0x0000000400057305 */ /* 0x0000a4000021f000 */
[----:B0-----:R-:W-:Y:S02]  /*00d0*/  IMAD.MOV.U32 R4, RZ, RZ, RZ ;  /* 0x000000ffff047224 */ /* 0x001fe400078e00ff */
[----:B--2---:R-:W-:-:S04]  /*00e0*/  IMAD.MOV R6, RZ, RZ, -R5 ;  /* 0x000000ffff067224 */ /* 0x004fc800078e0a05 */
[----:B------:R-:W-:Y:S01]  /*00f0*/  IMAD R7, R6, R9, RZ ;  /* 0x0000000906077224 */ /* 0x000fe200078e02ff */
[----:B------:R-:W-:-:S03]  /*0100*/  IABS R6, R3 ;  /* 0x0000000300067213 */ /* 0x000fc60000000000 */
[----:B------:R-:W-:Y:S02]  /*0110*/  IMAD.HI.U32 R5, R5, R7, R4 ;  /* 0x0000000705057227 */ /* 0x000fe400078e0004 */
[----:B------:R-:W0:Y:S02]  /*0120*/  S2R R7, SR_TID.X ;  /* 0x0000000000077919 */ /* 0x000e240000002100 */
[----:B------:R-:W-:Y:S02]  /*0130*/  IMAD.MOV R6, RZ, RZ, -R6 ;  /* 0x000000ffff067224 */ /* 0x000fe400078e0a06 */
[----:B------:R-:W-:Y:S01]  /*0140*/  IMAD.HI.U32 R5, R5, 0x320, RZ ;  /* 0x0000032005057827 */ /* 0x000fe200078e00ff */
[----:B------:R-:W0:Y:S03]  /*0150*/  S2R R4, SR_TID.Y ;  /* 0x0000000000047919 */ /* 0x000e260000002200 */
[----:B------:R-:W-:-:S05]  /*0160*/  IMAD R0, R5, R6, 0x320 ;  /* 0x0000032005007424 */ /* 0x000fca00078e0206 */
[----:B------:R-:W-:-:S13]  /*0170*/  ISETP.GT.U32.AND P1, PT, R9, R0, PT ;  /* 0x000000000900720c */ /* 0x000fda0003f24070 */
[----:B------:R-:W-:Y:S02]  /*0180*/  @!P1 IMAD.IADD R0, R0, 0x1, -R9 ;  /* 0x0000000100009824 */ /* 0x000fe400078e0a09 */
[----:B------:R-:W-:Y:S01]  /*0190*/  @!P1 VIADD R5, R5, 0x1 ;  /* 0x0000000105059836 */ /* 0x000fe20000000000 */
[C---:B------:R-:W-:Y:S02]  /*01a0*/  ISETP.NE.AND P1, PT, R3.reuse, RZ, PT ;  /* 0x000000ff0300720c */ /* 0x040fe40003f25270 */
[----:B------:R-:W-:Y:S02]  /*01b0*/  ISETP.GE.U32.AND P0, PT, R0, R9, PT ;  /* 0x000000090000720c */ /* 0x000fe40003f06070 */
[C---:B------:R-:W-:Y:S01]  /*01c0*/  LOP3.LUT R0, R3.reuse, 0x320, RZ, 0x3c, !PT ;  /* 0x0000032003007812 */ /* 0x040fe200078e3cff */
[----:B------:R-:W1:Y:S03]  /*01d0*/  LDC.64 R8, c[0x0][0x380] ;  /* 0x0000e000ff087b82 */ /* 0x000e660000000a00 */
[----:B------:R-:W-:Y:S01]  /*01e0*/  ISETP.GE.AND P2, PT, R0, RZ, PT ;  /* 0x000000ff0000720c */ /* 0x000fe20003f46270 */
[----:B0-----:R-:W-:Y:S01]  /*01f0*/  IMAD R2, R4, R2, R7 ;  /* 0x0000000204027224 */ /* 0x001fe200078e0207 */
[----:B------:R-:W-:-:S03]  /*0200*/  IADD3 R7, PT, PT, R3, -0x1, RZ ;  /* 0xffffffff03077810 */ /* 0x000fc60007ffe0ff */
[----:B------:R-:W-:Y:S02]  /*0210*/  IMAD R2, R3, UR4, R2 ;  /* 0x0000000403027c24 */ /* 0x000fe4000f8e0202 */
[----:B------:R-:W-:-:S03]  /*0220*/  @P0 VIADD R5, R5, 0x1 ;  /* 0x0000000105050836 */ /* 0x000fc60000000000 */
[----:B------:R-:W-:-:S03]  /*0230*/  ISETP.NE.AND P0, PT, R2, R7, PT ;  /* 0x000000070200720c */ /* 0x000fc60003f05270 */
[----:B------:R-:W-:Y:S01]  /*0240*/  @!P2 IMAD.MOV R5, RZ, RZ, -R5 ;  /* 0x000000ffff05a224 */ /* 0x000fe200078e0a05 */
[----:B------:R-:W-:-:S05]  /*0250*/  @!P1 LOP3.LUT R5, RZ, R3, RZ, 0x33, !PT ;  /* 0x00000003ff059212 */ /* 0x000fca00078e33ff */
[----:B------:R-:W-:Y:S01]  /*0260*/  IMAD R3, R5, R2, RZ ;  /* 0x0000000205037224 */ /* 0x000fe200078e02ff */
[----:B-1----:R0:W-:Y:S04]  /*0270*/  STG.E desc[UR6][R8.64], RZ ;  /* 0x000000ff08007986 */ /* 0x0021e8000c101906 */
[----:B------:R-:W-:-:S04]  /*0280*/  VIADDMNMX R2, R3, R5, 0x320, PT ;  /* 0x0000032003027446 */ /* 0x000fc80003800105 */
[----:B------:R-:W-:-:S04]  /*0290*/  SEL R2, R2, 0x320, P0 ;  /* 0x0000032002027807 */ /* 0x000fc80000000000 */
[----:B------:R-:W-:-:S13]  /*02a0*/  ISETP.GE.AND P0, PT, R3, R2, PT ;  /* 0x000000020300720c */ /* 0x000fda0003f06270 */
[----:B0-----:R-:W-:Y:S05]  /*02b0*/  @P0 EXIT ;  /* 0x000000000000094d */ /* 0x001fea0003800000 */
.L_x_6:
[----:B-1----:R-:W0:Y:S01]  /*02c0*/  MUFU.RCP64H R7, 200 ;  /* 0x4069000000077908 */ /* 0x002e220000001800 */
[----:B------:R-:W-:Y:S01]  /*02d0*/  IMAD.MOV.U32 R10, RZ, RZ, 0x0 ;  /* 0x00000000ff0a7424 */ /* 0x000fe200078e00ff */
[----:B------:R-:W-:Y:S01]  /*02e0*/  I2FP.F32.S32 R0, R3 ;  /* 0x0000000300007245 */ /* 0x000fe20000201400 */
[----:B------:R-:W-:Y:S01]  /*02f0*/  IMAD.MOV.U32 R11, RZ, RZ, 0x40690000 ;  /* 0x40690000ff0b7424 */ /* 0x000fe200078e00ff */
[----:B------:R-:W-:Y:S01]  /*0300*/  BSSY.RECONVERGENT B0, `(.L_x_0) ;  /* 0x0000018000007945 */ /* 0x000fe20003800200 */
[----:B------:R-:W-:-:S06]  /*0310*/  IMAD.MOV.U32 R6, RZ, RZ, 0x1 ;  /* 0x00000001ff067424 */ /* 0x000fcc00078e00ff */
[----:B0-----:R-:W-:-:S08]  /*0320*/  DFMA R4, R6, -R10, 1 ;  /* 0x3ff000000604742b */ /* 0x001fd0000000080a */
[----:B------:R-:W-:Y:S02]  /*0330*/  DFMA R8, R4, R4, R4 ;  /* 0x000000040408722b */ /* 0x000fe40000000004 */
[----:B------:R-:W0:Y:S06]  /*0340*/  F2F.F64.F32 R4, R0 ;  /* 0x0000000000047310 */ /* 0x000e2c0000201800 */
[----:B------:R-:W-:-:S08]  /*0350*/  DFMA R8, R6, R8, R6 ;  /* 0x000000080608722b */ /* 0x000fd00000000006 */
[----:B------:R-:W-:Y:S02]  /*0360*/  DFMA R6, R8, -R10, 1 ;  /* 0x3ff000000806742b */ /* 0x000fe4000000080a */
[----:B0-----:R-:W-:-:S06]  /*0370*/  DADD R10, R4, -400 ;  /* 0xc0790000040a7429 */ /* 0x001fcc0000000000 */
[----:B------:R-:W-:-:S04]  /*0380*/  DFMA R6, R8, R6, R8 ;  /* 0x000000060806722b */ /* 0x000fc80000000008 */
[----:B------:R-:W-:-:S04]  /*0390*/  FSETP.GEU.AND P1, PT, |R11|, 6.5827683646048100446e-37, PT ;  /* 0x036000000b00780b */ /* 0x000fc80003f2e200 */
[----:B------:R-:W-:-:S08]  /*03a0*/  DMUL R8, R10, R6 ;  /* 0x000000060a087228 */ /* 0x000fd00000000000 */
[----:B------:R-:W-:-:S08]  /*03b0*/  DFMA R4, R8, -200, R10 ;  /* 0xc06900000804782b */ /* 0x000fd0000000000a */
[----:B------:R-:W-:Y:S01]  /*03c0*/  DFMA R8, R6, R4, R8 ;  /* 0x000000040608722b */ /* 0x000fe20000000008 */
[----:B------:R-:W-:-:S09]  /*03d0*/  IMAD.MOV.U32 R5, RZ, RZ, 0x40690000 ;  /* 0x40690000ff057424 */ /* 0x000fd200078e00ff */
[----:B------:R-:W-:-:S05]  /*03e0*/  FFMA R4, RZ, 3.640625, R9 ;  /* 0x40690000ff047823 */ /* 0x000fca0000000009 */
[----:B------:R-:W-:Y:S01]  /*03f0*/  FSETP.GT.AND P0, PT, |R4|, 1.469367938527859385e-39, PT ;  /* 0x001000000400780b */ /* 0x000fe20003f04200 */
[----:B------:R-:W-:-:S12]  /*0400*/  IMAD.MOV.U32 R4, RZ, RZ, RZ ;  /* 0x000000ffff047224 */ /* 0x000fd800078e00ff */
[----:B------:R-:W-:Y:S05]  /*0410*/  @P0 BRA P1, `(.L_x_1) ;  /* 0x0000000000180947 */ /* 0x000fea0000800000 */
[----:B------:R-:W-:Y:S01]  /*0420*/  IMAD.MOV.U32 R8, RZ, RZ, R10 ;  /* 0x000000ffff087224 */ /* 0x000fe200078e000a */
[----:B------:R-:W-:Y:S01]  /*0430*/  MOV R0, 0x460 ;  /* 0x0000046000007802 */ /* 0x000fe20000000f00 */
[----:B------:R-:W-:-:S07]  /*0440*/  IMAD.MOV.U32 R9, RZ, RZ, R11 ;  /* 0x000000ffff097224 */ /* 0x000fce00078e000b */
[----:B------:R-:W-:Y:S05]  /*0450*/  CALL.REL.NOINC `($__internal_0_$__cuda_sm20_div_rn_f64_full) ;  /* 0x0000000400047944 */ /* 0x000fea0003c00000 */
[----:B------:R-:W-:Y:S01]  /*0460*/  MOV R8, R16 ;  /* 0x0000001000087202 */ /* 0x000fe20000000f00 */
[----:B------:R-:W-:-:S07]  /*0470*/  IMAD.MOV.U32 R9, RZ, RZ, R17 ;  /* 0x000000ffff097224 */ /* 0x000fce00078e0011 */
.L_x_1:
[----:B------:R-:W-:Y:S05]  /*0480*/  BSYNC.RECONVERGENT B0 ;  /* 0x0000000000007941 */ /* 0x000fea0003800200 */
.L_x_0:
[----:B------:R-:W0:Y:S01]  /*0490*/  F2F.F32.F64 R12, R8 ;  /* 0x00000008000c7310 */ /* 0x000e220000301000 */
[----:B------:R-:W-:-:S07]  /*04a0*/  IMAD.MOV.U32 R6, RZ, RZ, RZ ;  /* 0x000000ffff067224 */ /* 0x000fce00078e00ff */
[----:B0-----:R-:W0:Y:S02]  /*04b0*/  F2F.F64.F32 R12, R12 ;  /* 0x0000000c000c7310 */ /* 0x001e240000201800 */
.L_x_5:
[----:B-1----:R-:W1:Y:S01]  /*04c0*/  MUFU.RCP64H R9, 200 ;  /* 0x4069000000097908 */ /* 0x002e620000001800 */
[----:B------:R-:W-:Y:S02]  /*04d0*/  IMAD.MOV.U32 R10, RZ, RZ, 0x0 ;  /* 0x00000000ff0a7424 */ /* 0x000fe400078e00ff */
[----:B------:R-:W-:Y:S02]  /*04e0*/  IMAD.MOV.U32 R11, RZ, RZ, 0x40690000 ;  /* 0x40690000ff0b7424 */ /* 0x000fe400078e00ff */
[----:B------:R-:W-:Y:S02]  /*04f0*/  IMAD.MOV.U32 R8, RZ, RZ, 0x1 ;  /* 0x00000001ff087424 */ /* 0x000fe400078e00ff */
[----:B------:R-:W-:-:S04]  /*0500*/  VIADD R0, R6, 0xfffffe70 ;  /* 0xfffffe7006007836 */ /* 0x000fc80000000000 */
[----:B-1----:R-:W-:-:S08]  /*0510*/  DFMA R14, R8, -R10, 1 ;  /* 0x3ff00000080e742b */ /* 0x002fd0000000080a */
[----:B------:R-:W-:-:S08]  /*0520*/  DFMA R14, R14, R14, R14 ;  /* 0x0000000e0e0e722b */ /* 0x000fd0000000000e */
[----:B------:R-:W-:-:S08]  /*0530*/  DFMA R14, R8, R14, R8 ;  /* 0x0000000e080e722b */ /* 0x000fd00000000008 */
[C---:B------:R-:W-:Y:S01]  /*0540*/  DFMA R8, R14.reuse, -R10, 1 ;  /* 0x3ff000000e08742b */ /* 0x040fe2000000080a */
[----:B------:R-:W1:Y:S07]  /*0550*/  I2F.F64 R10, R0 ;  /* 0x00000000000a7312 */ /* 0x000e6e0000201c00 */
[----:B------:R-:W-:-:S08]  /*0560*/  DFMA R16, R14, R8, R14 ;  /* 0x000000080e10722b */ /* 0x000fd0000000000e */
[----:B-1----:R-:W-:Y:S01]  /*0570*/  DMUL R8, R16, R10 ;  /* 0x0000000a10087228 */ /* 0x002fe20000000000 */
[----:B------:R-:W-:-:S07]  /*0580*/  FSETP.GEU.AND P1, PT, |R11|, 6.5827683646048100446e-37, PT ;  /* 0x036000000b00780b */ /* 0x000fce0003f2e200 */
[----:B------:R-:W-:-:S08]  /*0590*/  DFMA R14, R8, -200, R10 ;  /* 0xc0690000080e782b */ /* 0x000fd0000000000a */
[----:B------:R-:W-:-:S10]  /*05a0*/  DFMA R8, R16, R14, R8 ;  /* 0x0000000e1008722b */ /* 0x000fd40000000008 */
[----:B------:R-:W-:-:S05]  /*05b0*/  FFMA R7, RZ, 3.640625, R9 ;  /* 0x40690000ff077823 */ /* 0x000fca0000000009 */
[----:B------:R-:W-:-:S13]  /*05c0*/  FSETP.GT.AND P0, PT, |R7|, 1.469367938527859385e-39, PT ;  /* 0x001000000700780b */ /* 0x000fda0003f04200 */
[----:B------:R-:W-:Y:S05]  /*05d0*/  @P0 BRA P1, `(.L_x_2) ;  /* 0x0000000000180947 */ /* 0x000fea0000800000 */
[----:B------:R-:W-:Y:S01]  /*05e0*/  IMAD.MOV.U32 R8, RZ, RZ, R10 ;  /* 0x000000ffff087224 */ /* 0x000fe200078e000a */
[----:B------:R-:W-:Y:S02]  /*05f0*/  MOV R9, R11 ;  /* 0x0000000b00097202 */ /* 0x000fe40000000f00 */
[----:B------:R-:W-:-:S07]  /*0600*/  MOV R0, 0x620 ;  /* 0x0000062000007802 */ /* 0x000fce0000000f00 */
[----:B0-----:R-:W-:Y:S05]  /*0610*/  CALL.REL.NOINC `($__internal_0_$__cuda_sm20_div_rn_f64_full) ;  /* 0x0000000000947944 */ /* 0x001fea0003c00000 */
[----:B------:R-:W-:Y:S02]  /*0620*/  IMAD.MOV.U32 R8, RZ, RZ, R16 ;  /* 0x000000ffff087224 */ /* 0x000fe400078e0010 */
[----:B------:R-:W-:-:S07]  /*0630*/  IMAD.MOV.U32 R9, RZ, RZ, R17 ;  /* 0x000000ffff097224 */ /* 0x000fce00078e0011 */
.L_x_2:
[----:B------:R1:W2:Y:S01]  /*0640*/  F2F.F32.F64 R18, R8 ;  /* 0x0000000800127310 */ /* 0x0002a20000301000 */
[----:B------:R-:W-:Y:S01]  /*0650*/  BSSY.RECONVERGENT B0, `(.L_x_3) ;  /* 0x0000014000007945 */ /* 0x000fe20003800200 */
[----:B------:R-:W-:Y:S02]  /*0660*/  IMAD.MOV.U32 R0, RZ, RZ, RZ ;  /* 0x000000ffff007224 */ /* 0x000fe400078e00ff */
[----:B------:R-:W-:Y:S02]  /*0670*/  IMAD.MOV.U32 R7, RZ, RZ, -0x64 ;  /* 0xffffff9cff077424 */ /* 0x000fe400078e00ff */
[----:B------:R-:W-:-:S07]  /*0680*/  IMAD.MOV.U32 R14, RZ, RZ, RZ ;  /* 0x000000ffff0e7224 */ /* 0x000fce00078e00ff */
.L_x_4:
[----:B-1----:R-:W1:Y:S08]  /*0690*/  F2F.F64.F32 R8, R0 ;  /* 0x0000000000087310 */ /* 0x002e700000201800 */
[----:B------:R-:W0:Y:S01]  /*06a0*/  F2F.F64.F32 R10, R14 ;  /* 0x0000000e000a7310 */ /* 0x000e220000201800 */
[----:B-1----:R-:W-:-:S08]  /*06b0*/  DADD R8, R8, R8 ;  /* 0x0000000008087229 */ /* 0x002fd00000000008 */
[----:B0-----:R-:W-:Y:S01]  /*06c0*/  DFMA R8, R8, R10, R12 ;  /* 0x0000000a0808722b */ /* 0x001fe2000000000c */
[----:B------:R-:W-:Y:S01]  /*06d0*/  FMUL R11, R14, R14 ;  /* 0x0000000e0e0b7220 */ /* 0x000fe20000400000 */
[C---:B------:R-:W-:Y:S01]  /*06e0*/  VIADD R10, R7.reuse, 0x64 ;  /* 0x00000064070a7836 */ /* 0x040fe20000000000 */
[----:B------:R-:W-:-:S03]  /*06f0*/  IADD3 R7, PT, PT, R7, 0x1, RZ ;  /* 0x0000000107077810 */ /* 0x000fc60007ffe0ff */
[----:B------:R-:W0:Y:S01]  /*0700*/  F2F.F32.F64 R14, R8 ;  /* 0x00000008000e7310 */ /* 0x000e220000301000 */
[----:B------:R-:W-:Y:S01]  /*0710*/  FFMA R11, R0, R0, -R11 ;  /* 0x00000000000b7223 */ /* 0x000fe2000000080b */
[----:B------:R-:W-:-:S03]  /*0720*/  ISETP.GE.U32.AND P0, PT, R10, 0x63, PT ;  /* 0x000000630a00780c */ /* 0x000fc60003f06070 */
[----:B--2---:R-:W-:-:S04]  /*0730*/  FADD R11, R18, R11 ;  /* 0x0000000b120b7221 */ /* 0x004fc80000000000 */
[----:B------:R-:W-:Y:S02]  /*0740*/  IMAD.MOV.U32 R0, RZ, RZ, R11 ;  /* 0x000000ffff007224 */ /* 0x000fe400078e000b */
[----:B0-----:R-:W-:-:S04]  /*0750*/  FMUL R16, R14, R14 ;  /* 0x0000000e0e107220 */ /* 0x001fc80000400000 */
[----:B------:R-:W-:-:S05]  /*0760*/  FFMA R16, R11, R11, R16 ;  /* 0x0000000b0b107223 */ /* 0x000fca0000000010 */
[----:B------:R-:W-:-:S13]  /*0770*/  FSETP.LT.AND P1, PT, R16, 4, PT ;  /* 0x408000001000780b */ /* 0x000fda0003f21000 */
[----:B------:R-:W-:Y:S05]  /*0780*/  @!P0 BRA P1, `(.L_x_4) ;  /* 0xfffffffc00c08947 */ /* 0x000fea000083ffff */
[----:B------:R-:W-:Y:S05]  /*0790*/  BSYNC.RECONVERGENT B0 ;  /* 0x0000000000007941 */ /* 0x000fea0003800200 */
.L_x_3:
[----:B------:R-:W0:Y:S01]  /*07a0*/  LDC.64 R8, c[0x0][0x380] ;  /* 0x0000e000ff087b82 */ /* 0x000e220000000a00 */
[C---:B------:R-:W-:Y:S01]  /*07b0*/  IMAD R11, R6.reuse, 0x320, R3 ;  /* 0x00000320060b7824 */ /* 0x040fe200078e0203 */
[----:B------:R-:W-:Y:S01]  /*07c0*/  ISETP.NE.AND P0, PT, R7, RZ, PT ;  /* 0x000000ff0700720c */ /* 0x000fe20003f05270 */
[----:B------:R-:W-:-:S03]  /*07d0*/  VIADD R6, R6, 0x1 ;  /* 0x0000000106067836 */ /* 0x000fc60000000000 */
[----:B------:R-:W-:Y:S02]  /*07e0*/  SEL R7, RZ, 0x1, P0 ;  /* 0x00000001ff077807 */ /* 0x000fe40000000000 */
[----:B------:R-:W-:Y:S01]  /*07f0*/  ISETP.NE.AND P0, PT, R6, 0x320, PT ;  /* 0x000003200600780c */ /* 0x000fe20003f05270 */
[----:B0-----:R-:W-:-:S05]  /*0800*/  IMAD.WIDE R8, R11, 0x4, R8 ;  /* 0x000000040b087825 */ /* 0x001fca00078e0208 */
[----:B------:R1:W-:Y:S07]  /*0810*/  STG.E desc[UR6][R8.64], R7 ;  /* 0x0000000708007986 */ /* 0x0003ee000c101906 */
[----:B------:R-:W-:Y:S05]  /*0820*/  @P0 BRA `(.L_x_5) ;  /* 0xfffffffc00240947 */ /* 0x000fea000383ffff */
[----:B------:R-:W-:-:S05]  /*0830*/  VIADD R3, R3, 0x1 ;  /* 0x0000000103037836 */ /* 0x000fca0000000000 */
[----:B------:R-:W-:-:S13]  /*0840*/  ISETP.NE.AND P0, PT, R3, R2, PT ;  /* 0x000000020300720c */ /* 0x000fda0003f05270 */
[----:B------:R-:W-:Y:S05]  /*0850*/  @P0 BRA `(.L_x_6) ;  /* 0xfffffff800980947 */ /* 0x000fea000383ffff */
[----:B------:R-:W-:Y:S05]  /*0860*/  EXIT ;  /* 0x000000000000794d */ /* 0x000fea0003800000 */
        .weak           $__internal_0_$__cuda_sm20_div_rn_f64_full
        .type           $__internal_0_$__cuda_sm20_div_rn_f64_full,@function
        .size           $__internal_0_$__cuda_sm20_div_rn_f64_full,(.L_x_13 - $__internal_0_$__cuda_sm20_div_rn_f64_full)
$__internal_0_$__cuda_sm20_div_rn_f64_full:
[C---:B------:R-:W-:Y:S01]  /*0870*/  FSETP.GEU.AND P0, PT, |R5|.reuse, 1.469367938527859385e-39, PT ;  /* 0x001000000500780b */ /* 0x040fe20003f0e200 */
[----:B------:R-:W-:Y:S01]  /*0880*/  IMAD.MOV.U32 R14, RZ, RZ, 0x1 ;  /* 0x00000001ff0e7424 */ /* 0x000fe200078e00ff */
[----:B------:R-:W-:Y:S01]  /*0890*/  LOP3.LUT R10, R5, 0x800fffff, RZ, 0xc0, !PT ;  /* 0x800fffff050a7812 */ /* 0x000fe200078ec0ff */
[----:B------:R-:W-:Y:S01]  /*08a0*/  IMAD.MOV.U32 R22, RZ, RZ, 0x1ca00000 ;  /* 0x1ca00000ff167424 */ /* 0x000fe200078e00ff */
[C---:B------:R-:W-:Y:S01]  /*08b0*/  FSETP.GEU.AND P2, PT, |R9|.reuse, 1.469367938527859385e-39, PT ;  /* 0x001000000900780b */ /* 0x040fe20003f4e200 */
[----:B------:R-:W-:Y:S01]  /*08c0*/  BSSY.RECONVERGENT B1, `(.L_x_7) ;  /* 0x0000052000017945 */ /* 0x000fe20003800200 */
[----:B------:R-:W-:Y:S01]  /*08d0*/  LOP3.LUT R11, R10, 0x3ff00000, RZ, 0xfc, !PT ;  /* 0x3ff000000a0b7812 */ /* 0x000fe200078efcff */
[----:B------:R-:W-:Y:S01]  /*08e0*/  IMAD.MOV.U32 R10, RZ, RZ, R4 ;  /* 0x000000ffff0a7224 */ /* 0x000fe200078e0004 */
[----:B------:R-:W-:Y:S02]  /*08f0*/  LOP3.LUT R7, R9, 0x7ff00000, RZ, 0xc0, !PT ;  /* 0x7ff0000009077812 */ /* 0x000fe400078ec0ff */
[----:B------:R-:W-:-:S03]  /*0900*/  LOP3.LUT R24, R5, 0x7ff00000, RZ, 0xc0, !PT ;  /* 0x7ff0000005187812 */ /* 0x000fc600078ec0ff */
[----:B------:R-:W-:Y:S01]  /*0910*/  @!P0 DMUL R10, R4, 8.98846567431157953865e+307 ;  /* 0x7fe00000040a8828 */ /* 0x000fe20000000000 */
[----:B------:R-:W-:Y:S01]  /*0920*/  ISETP.GE.U32.AND P1, PT, R7, R24, PT ;  /* 0x000000180700720c */ /* 0x000fe20003f26070 */
[----:B------:R-:W-:Y:S02]  /*0930*/  IMAD.MOV.U32 R23, RZ, RZ, R7 ;  /* 0x000000ffff177224 */ /* 0x000fe400078e0007 */
[----:B------:R-:W-:Y:S01]  /*0940*/  @!P2 LOP3.LUT R18, R5, 0x7ff00000, RZ, 0xc0, !PT ;  /* 0x7ff000000512a812 */ /* 0x000fe200078ec0ff */
[----:B------:R-:W-:Y:S01]  /*0950*/  @!P2 IMAD.MOV.U32 R20, RZ, RZ, RZ ;  /* 0x000000ffff14a224 */ /* 0x000fe200078e00ff */
[----:B------:R-:W0:Y:S02]  /*0960*/  MUFU.RCP64H R15, R11 ;  /* 0x0000000b000f7308 */ /* 0x000e240000001800 */
[----:B------:R-:W-:Y:S02]  /*0970*/  @!P2 ISETP.GE.U32.AND P3, PT, R7, R18, PT ;  /* 0x000000120700a20c */ /* 0x000fe40003f66070 */
[----:B------:R-:W-:-:S02]  /*0980*/  @!P0 LOP3.LUT R24, R11, 0x7ff00000, RZ, 0xc0, !PT ;  /* 0x7ff000000b188812 */ /* 0x000fc400078ec0ff */
[----:B------:R-:W-:-:S03]  /*0990*/  @!P2 SEL R19, R22, 0x63400000, !P3 ;  /* 0x634000001613a807 */ /* 0x000fc60005800000 */
[----:B------:R-:W-:Y:S01]  /*09a0*/  VIADD R25, R24, 0xffffffff ;  /* 0xffffffff18197836 */ /* 0x000fe20000000000 */
[----:B------:R-:W-:-:S04]  /*09b0*/  @!P2 LOP3.LUT R19, R19, 0x80000000, R9, 0xf8, !PT ;  /* 0x800000001313a812 */ /* 0x000fc800078ef809 */
[----:B------:R-:W-:Y:S01]  /*09c0*/  @!P2 LOP3.LUT R21, R19, 0x100000, RZ, 0xfc, !PT ;  /* 0x001000001315a812 */ /* 0x000fe200078efcff */
[----:B0-----:R-:W-:-:S08]  /*09d0*/  DFMA R16, R14, -R10, 1 ;  /* 0x3ff000000e10742b */ /* 0x001fd0000000080a */
[----:B------:R-:W-:-:S08]  /*09e0*/  DFMA R16, R16, R16, R16 ;  /* 0x000000101010722b */ /* 0x000fd00000000010 */
[----:B------:R-:W-:Y:S01]  /*09f0*/  DFMA R16, R14, R16, R14 ;  /* 0x000000100e10722b */ /* 0x000fe2000000000e */
[----:B------:R-:W-:Y:S02]  /*0a00*/  SEL R15, R22, 0x63400000, !P1 ;  /* 0x63400000160f7807 */ /* 0x000fe40004800000 */
[----:B------:R-:W-:Y:S02]  /*0a10*/  MOV R14, R8 ;  /* 0x00000008000e7202 */ /* 0x000fe40000000f00 */
[----:B------:R-:W-:-:S03]  /*0a20*/  LOP3.LUT R15, R15, 0x800fffff, R9, 0xf8, !PT ;  /* 0x800fffff0f0f7812 */ /* 0x000fc600078ef809 */
[----:B------:R-:W-:-:S03]  /*0a30*/  DFMA R18, R16, -R10, 1 ;  /* 0x3ff000001012742b */ /* 0x000fc6000000080a */
[----:B------:R-:W-:-:S05]  /*0a40*/  @!P2 DFMA R14, R14, 2, -R20 ;  /* 0x400000000e0ea82b */ /* 0x000fca0000000814 */
[----:B------:R-:W-:-:S05]  /*0a50*/  DFMA R16, R16, R18, R16 ;  /* 0x000000121010722b */ /* 0x000fca0000000010 */
[----:B------:R-:W-:-:S03]  /*0a60*/  @!P2 LOP3.LUT R23, R15, 0x7ff00000, RZ, 0xc0, !PT ;  /* 0x7ff000000f17a812 */ /* 0x000fc600078ec0ff */
[----:B------:R-:W-:Y:S02]  /*0a70*/  DMUL R18, R16, R14 ;  /* 0x0000000e10127228 */ /* 0x000fe40000000000 */
[----:B------:R-:W-:-:S05]  /*0a80*/  VIADD R20, R23, 0xffffffff ;  /* 0xffffffff17147836 */ /* 0x000fca0000000000 */
[----:B------:R-:W-:Y:S01]  /*0a90*/  ISETP.GT.U32.AND P0, PT, R20, 0x7feffffe, PT ;  /* 0x7feffffe1400780c */ /* 0x000fe20003f04070 */
[----:B------:R-:W-:-:S03]  /*0aa0*/  DFMA R20, R18, -R10, R14 ;  /* 0x8000000a1214722b */ /* 0x000fc6000000000e */
[----:B------:R-:W-:-:S05]  /*0ab0*/  ISETP.GT.U32.OR P0, PT, R25, 0x7feffffe, P0 ;  /* 0x7feffffe1900780c */ /* 0x000fca0000704470 */
[----:B------:R-:W-:-:S08]  /*0ac0*/  DFMA R20, R16, R20, R18 ;  /* 0x000000141014722b */ /* 0x000fd00000000012 */
[----:B------:R-:W-:Y:S05]  /*0ad0*/  @P0 BRA `(.L_x_8) ;  /* 0x00000000006c0947 */ /* 0x000fea0003800000 */
[----:B------:R-:W-:-:S04]  /*0ae0*/  LOP3.LUT R16, R5, 0x7ff00000, RZ, 0xc0, !PT ;  /* 0x7ff0000005107812 */ /* 0x000fc800078ec0ff */
[CC--:B------:R-:W-:Y:S02]  /*0af0*/  VIADDMNMX R8, R7.reuse, -R16.reuse, 0xb9600000, !PT ;  /* 0xb960000007087446 */ /* 0x0c0fe40007800910 */
[----:B------:R-:W-:Y:S02]  /*0b00*/  ISETP.GE.U32.AND P0, PT, R7, R16, PT ;  /* 0x000000100700720c */ /* 0x000fe40003f06070 */
[----:B------:R-:W-:Y:S02]  /*0b10*/  VIMNMX R7, PT, PT, R8, 0x46a00000, PT ;  /* 0x46a0000008077848 */ /* 0x000fe40003fe0100 */
[----:B------:R-:W-:Y:S02]  /*0b20*/  SEL R22, R22, 0x63400000, !P0 ;  /* 0x6340000016167807 */ /* 0x000fe40004000000 */
[----:B------:R-:W-:-:S03]  /*0b30*/  MOV R8, RZ ;  /* 0x000000ff00087202 */ /* 0x000fc60000000f00 */
[----:B------:R-:W-:-:S04]  /*0b40*/  IMAD.IADD R7, R7, 0x1, -R22 ;  /* 0x0000000107077824 */ /* 0x000fc800078e0a16 */
[----:B------:R-:W-:-:S06]  /*0b50*/  VIADD R9, R7, 0x7fe00000 ;  /* 0x7fe0000007097836 */ /* 0x000fcc0000000000 */
[----:B------:R-:W-:-:S10]  /*0b60*/  DMUL R16, R20, R8 ;  /* 0x0000000814107228 */ /* 0x000fd40000000000 */
[----:B------:R-:W-:-:S13]  /*0b70*/  FSETP.GTU.AND P0, PT, |R17|, 1.469367938527859385e-39, PT ;  /* 0x001000001100780b */ /* 0x000fda0003f0c200 */
[----:B------:R-:W-:Y:S05]  /*0b80*/  @P0 BRA `(.L_x_9) ;  /* 0x0000000000940947 */ /* 0x000fea0003800000 */
[----:B------:R-:W-:Y:S01]  /*0b90*/  DFMA R14, R20, -R10, R14 ;  /* 0x8000000a140e722b */ /* 0x000fe2000000000e */
[----:B------:R-:W-:-:S09]  /*0ba0*/  IMAD.MOV.U32 R10, RZ, RZ, RZ ;  /* 0x000000ffff0a7224 */ /* 0x000fd200078e00ff */
[C---:B------:R-:W-:Y:S02]  /*0bb0*/  FSETP.NEU.AND P0, PT, R15.reuse, RZ, PT ;  /* 0x000000ff0f00720b */ /* 0x040fe40003f0d000 */
[----:B------:R-:W-:-:S04]  /*0bc0*/  LOP3.LUT R19, R15, 0x80000000, R5, 0x48, !PT ;  /* 0x800000000f137812 */ /* 0x000fc800078e4805 */
[----:B------:R-:W-:-:S07]  /*0bd0*/  LOP3.LUT R11, R19, R9, RZ, 0xfc, !PT ;  /* 0x00000009130b7212 */ /* 0x000fce00078efcff */
[----:B------:R-:W-:Y:S05]  /*0be0*/  @!P0 BRA `(.L_x_9) ;  /* 0x00000000007c8947 */ /* 0x000fea0003800000 */
[----:B------:R-:W-:Y:S01]  /*0bf0*/  IMAD.MOV R9, RZ, RZ, -R7 ;  /* 0x000000ffff097224 */ /* 0x000fe200078e0a07 */
[----:B------:R-:W-:Y:S01]  /*0c00*/  DMUL.RP R10, R20, R10 ;  /* 0x0000000a140a7228 */ /* 0x000fe20000008000 */
[----:B------:R-:W-:Y:S01]  /*0c10*/  IMAD.MOV.U32 R8, RZ, RZ, RZ ;  /* 0x000000ffff087224 */ /* 0x000fe200078e00ff */
[----:B------:R-:W-:-:S05]  /*0c20*/  IADD3 R7, PT, PT, -R7, -0x43300000, RZ ;  /* 0xbcd0000007077810 */ /* 0x000fca0007ffe1ff */
[----:B------:R-:W-:-:S03]  /*0c30*/  DFMA R8, R16, -R8, R20 ;  /* 0x800000081008722b */ /* 0x000fc60000000014 */
[----:B------:R-:W-:-:S07]  /*0c40*/  LOP3.LUT R19, R11, R19, RZ, 0x3c, !PT ;  /* 0x000000130b137212 */ /* 0x000fce00078e3cff */
[----:B------:R-:W-:-:S04]  /*0c50*/  FSETP.NEU.AND P0, PT, |R9|, R7, PT ;  /* 0x000000070900720b */ /* 0x000fc80003f0d200 */
[----:B------:R-:W-:Y:S02]  /*0c60*/  FSEL R16, R10, R16, !P0 ;  /* 0x000000100a107208 */ /* 0x000fe40004000000 */
[----:B------:R-:W-:Y:S01]  /*0c70*/  FSEL R17, R19, R17, !P0 ;  /* 0x0000001113117208 */ /* 0x000fe20004000000 */
[----:B------:R-:W-:Y:S06]  /*0c80*/  BRA `(.L_x_9) ;  /* 0x0000000000547947 */ /* 0x000fec0003800000 */
.L_x_8:
[----:B------:R-:W-:-:S14]  /*0c90*/  DSETP.NAN.AND P0, PT, R8, R8, PT ;  /* 0x000000080800722a */ /* 0x000fdc0003f08000 */
[----:B------:R-:W-:Y:S05]  /*0ca0*/  @P0 BRA `(.L_x_10) ;  /* 0x0000000000440947 */ /* 0x000fea0003800000 */
[----:B------:R-:W-:-:S14]  /*0cb0*/  DSETP.NAN.AND P0, PT, R4, R4, PT ;  /* 0x000000040400722a */ /* 0x000fdc0003f08000 */
[----:B------:R-:W-:Y:S05]  /*0cc0*/  @P0 BRA `(.L_x_11) ;  /* 0x0000000000300947 */ /* 0x000fea0003800000 */
[----:B------:R-:W-:Y:S01]  /*0cd0*/  ISETP.NE.AND P0, PT, R23, R24, PT ;  /* 0x000000181700720c */ /* 0x000fe20003f05270 */
[----:B------:R-:W-:Y:S02]  /*0ce0*/  IMAD.MOV.U32 R16, RZ, RZ, 0x0 ;  /* 0x00000000ff107424 */ /* 0x000fe400078e00ff */
[----:B------:R-:W-:-:S10]  /*0cf0*/  IMAD.MOV.U32 R17, RZ, RZ, -0x80000 ;  /* 0xfff80000ff117424 */ /* 0x000fd400078e00ff */
[----:B------:R-:W-:Y:S05]  /*0d00*/  @!P0 BRA `(.L_x_9) ;  /* 0x0000000000348947 */ /* 0x000fea0003800000 */
[----:B------:R-:W-:Y:S02]  /*0d10*/  ISETP.NE.AND P0, PT, R23, 0x7ff00000, PT ;  /* 0x7ff000001700780c */ /* 0x000fe40003f05270 */
[----:B------:R-:W-:Y:S02]  /*0d20*/  LOP3.LUT R17, R9, 0x80000000, R5, 0x48, !PT ;  /* 0x8000000009117812 */ /* 0x000fe400078e4805 */
[----:B------:R-:W-:-:S13]  /*0d30*/  ISETP.EQ.OR P0, PT, R24, RZ, !P0 ;  /* 0x000000ff1800720c */ /* 0x000fda0004702670 */
[----:B------:R-:W-:Y:S01]  /*0d40*/  @P0 LOP3.LUT R7, R17, 0x7ff00000, RZ, 0xfc, !PT ;  /* 0x7ff0000011070812 */ /* 0x000fe200078efcff */
[----:B------:R-:W-:Y:S01]  /*0d50*/  @!P0 IMAD.MOV.U32 R16, RZ, RZ, RZ ;  /* 0x000000ffff108224 */ /* 0x000fe200078e00ff */
[----:B------:R-:W-:-:S03]  /*0d60*/  @P0 MOV R16, RZ ;  /* 0x000000ff00100202 */ /* 0x000fc60000000f00 */
[----:B------:R-:W-:Y:S01]  /*0d70*/  @P0 IMAD.MOV.U32 R17, RZ, RZ, R7 ;  /* 0x000000ffff110224 */ /* 0x000fe200078e0007 */
[----:B------:R-:W-:Y:S06]  /*0d80*/  BRA `(.L_x_9) ;  /* 0x0000000000147947 */ /* 0x000fec0003800000 */
.L_x_11:
[----:B------:R-:W-:Y:S01]  /*0d90*/  LOP3.LUT R17, R5, 0x80000, RZ, 0xfc, !PT ;  /* 0x0008000005117812 */ /* 0x000fe200078efcff */
[----:B------:R-:W-:Y:S01]  /*0da0*/  IMAD.MOV.U32 R16, RZ, RZ, R4 ;  /* 0x000000ffff107224 */ /* 0x000fe200078e0004 */
[----:B------:R-:W-:Y:S06]  /*0db0*/  BRA `(.L_x_9) ;  /* 0x0000000000087947 */ /* 0x000fec0003800000 */
.L_x_10:
[----:B------:R-:W-:Y:S01]  /*0dc0*/  LOP3.LUT R17, R9, 0x80000, RZ, 0xfc, !PT ;  /* 0x0008000009117812 */ /* 0x000fe200078efcff */
[----:B------:R-:W-:-:S07]  /*0dd0*/  IMAD.MOV.U32 R16, RZ, RZ, R8 ;  /* 0x000000ffff107224 */ /* 0x000fce00078e0008 */
.L_x_9:
[----:B------:R-:W-:Y:S05]  /*0de0*/  BSYNC.RECONVERGENT B1 ;  /* 0x0000000000017941 */ /* 0x000fea0003800200 */
.L_x_7:
[----:B------:R-:W-:Y:S02]  /*0df0*/  IMAD.MOV.U32 R8, RZ, RZ, R0 ;  /* 0x000000ffff087224 */ /* 0x000fe400078e0000 */
[----:B------:R-:W-:-:S04]  /*0e00*/  IMAD.MOV.U32 R9, RZ, RZ, 0x0 ;  /* 0x00000000ff097424 */ /* 0x000fc800078e00ff */
[----:B------:R-:W-:Y:S05]  /*0e10*/  RET.REL.NODEC R8 `(_Z4workPiiiii) ;  /* 0xfffffff008787950 */ /* 0x000fea0003c3ffff */
.L_x_12:
[----:B------:R-:W-:-:S00]  /*0e20*/  BRA `(.L_x_12) ;  /* 0xfffffffc00fc7947 */ /* 0x000fc0000383ffff */
[----:B------:R-:W-:-:S00]  /*0e30*/  NOP ;  /* 0x0000000000007918 */ /* 0x000fc00000000000 */
        /* <DEDUP_REMOVED lines=12> */
.L_x_13:


//--------------------- .nv.shared.reserved.0     --------------------------
	.section	.nv.shared.reserved.0,"aw",@nobits
	.weak		__nv_reservedSMEM_offset_0_alias
	.size		__nv_reservedSMEM_offset_0_alias, 0, 64
	.other		__nv_reservedSMEM_offset_0_alias,@"STO_CUDA_RESERVED_SHARED STV_DEFAULT"
__nv_reservedSMEM_offset_0_alias:
	.zero		0
	.zero		64


//--------------------- .nv.constant0._Z4workPiiiii --------------------------
	.section	.nv.constant0._Z4workPiiiii,"a",@progbits
	.sectionflags	@""
	.align	4
.nv.constant0._Z4workPiiiii:
	.zero		920


//--------------------- SYMBOLS --------------------------

	.type		.nv.reservedSmem.offset0,@object
	.size		.nv.reservedSmem.offset0,0x4
